//
// Generated by NVIDIA NVVM Compiler
//
// Compiler Build ID: CL-36424714
// Cuda compilation tools, release 13.0, V13.0.88
// Based on NVVM 20.0.0
//

.version 9.0
.target sm_100
.address_size 64

	// .globl	rope_norm
.global .align 1 .b8 _ZN34_INTERNAL_9c9e26b5_4_k_cu_89fd518e4cuda3std3__436_GLOBAL__N__9c9e26b5_4_k_cu_89fd518e6ignoreE[1];
.global .align 1 .b8 _ZN34_INTERNAL_9c9e26b5_4_k_cu_89fd518e4cuda3std3__45__cpo5beginE[1];
.global .align 1 .b8 _ZN34_INTERNAL_9c9e26b5_4_k_cu_89fd518e4cuda3std3__45__cpo3endE[1];
.global .align 1 .b8 _ZN34_INTERNAL_9c9e26b5_4_k_cu_89fd518e4cuda3std3__45__cpo6cbeginE[1];
.global .align 1 .b8 _ZN34_INTERNAL_9c9e26b5_4_k_cu_89fd518e4cuda3std3__45__cpo4cendE[1];
.global .align 1 .b8 _ZN34_INTERNAL_9c9e26b5_4_k_cu_89fd518e4cuda3std3__419piecewise_constructE[1];
.global .align 1 .b8 _ZN34_INTERNAL_9c9e26b5_4_k_cu_89fd518e4cuda3std3__48in_placeE[1];
.global .align 1 .b8 _ZN34_INTERNAL_9c9e26b5_4_k_cu_89fd518e4cuda3std6ranges3__45__cpo4swapE[1];
.global .align 1 .b8 _ZN34_INTERNAL_9c9e26b5_4_k_cu_89fd518e4cuda3std6ranges3__45__cpo9iter_moveE[1];
.global .align 1 .b8 _ZN34_INTERNAL_9c9e26b5_4_k_cu_89fd518e4cuda3std6ranges3__45__cpo7advanceE[1];

.visible .entry rope_norm(
	.param .u64 .ptr .align 1 rope_norm_param_0,
	.param .u64 .ptr .align 1 rope_norm_param_1,
	.param .u64 .ptr .align 1 rope_norm_param_2,
	.param .u64 .ptr .align 1 rope_norm_param_3,
	.param .u32 rope_norm_param_4,
	.param .u32 rope_norm_param_5,
	.param .u32 rope_norm_param_6
)
{
	.reg .pred 	%p<2>;
	.reg .b32 	%r<21>;
	.reg .b32 	%f<10>;
	.reg .b64 	%rd<15>;

	ld.param.u64 	%rd1, [rope_norm_param_0];
	ld.param.u64 	%rd2, [rope_norm_param_1];
	ld.param.u64 	%rd3, [rope_norm_param_2];
	ld.param.u64 	%rd4, [rope_norm_param_3];
	ld.param.u32 	%r3, [rope_norm_param_4];
	ld.param.u32 	%r4, [rope_norm_param_5];
	ld.param.u32 	%r5, [rope_norm_param_6];
	mov.u32 	%r6, %ntid.y;
	mov.u32 	%r7, %ctaid.y;
	mov.u32 	%r8, %tid.y;
	mad.lo.s32 	%r1, %r6, %r7, %r8;
	shl.b32 	%r2, %r1, 1;
	setp.ge.s32 	%p1, %r2, %r3;
	@%p1 bra 	$L__BB0_2;
	cvta.to.global.u64 	%rd5, %rd3;
	cvta.to.global.u64 	%rd6, %rd4;
	cvta.to.global.u64 	%rd7, %rd1;
	cvta.to.global.u64 	%rd8, %rd2;
	mov.u32 	%r9, %ntid.x;
	mov.u32 	%r10, %ctaid.x;
	mov.u32 	%r11, %tid.x;
	mad.lo.s32 	%r12, %r9, %r10, %r11;
	mad.lo.s32 	%r13, %r3, %r12, %r2;
	rem.s32 	%r14, %r12, %r4;
	div.s32 	%r15, %r3, %r5;
	shr.u32 	%r16, %r15, 31;
	add.s32 	%r17, %r15, %r16;
	shr.s32 	%r18, %r17, 1;
	rem.s32 	%r19, %r1, %r5;
	mad.lo.s32 	%r20, %r18, %r14, %r19;
	mul.wide.s32 	%rd9, %r20, 4;
	add.s64 	%rd10, %rd5, %rd9;
	ld.global.f32 	%f1, [%rd10];
	add.s64 	%rd11, %rd6, %rd9;
	ld.global.f32 	%f2, [%rd11];
	mul.wide.s32 	%rd12, %r13, 4;
	add.s64 	%rd13, %rd7, %rd12;
	ld.global.f32 	%f3, [%rd13];
	ld.global.f32 	%f4, [%rd13+4];
	mul.f32 	%f5, %f1, %f3;
	mul.f32 	%f6, %f2, %f4;
	sub.f32 	%f7, %f5, %f6;
	add.s64 	%rd14, %rd8, %rd12;
	st.global.f32 	[%rd14], %f7;
	mul.f32 	%f8, %f1, %f4;
	fma.rn.f32 	%f9, %f2, %f3, %f8;
	st.global.f32 	[%rd14+4], %f9;
$L__BB0_2:
	ret;

}
	// .globl	rope_backward
.visible .entry rope_backward(
	.param .u64 .ptr .align 1 rope_backward_param_0,
	.param .u64 .ptr .align 1 rope_backward_param_1,
	.param .u64 .ptr .align 1 rope_backward_param_2,
	.param .u64 .ptr .align 1 rope_backward_param_3,
	.param .u32 rope_backward_param_4,
	.param .u32 rope_backward_param_5,
	.param .u32 rope_backward_param_6
)
{
	.reg .pred 	%p<2>;
	.reg .b32 	%r<21>;
	.reg .b32 	%f<10>;
	.reg .b64 	%rd<15>;

	ld.param.u64 	%rd1, [rope_backward_param_0];
	ld.param.u64 	%rd2, [rope_backward_param_1];
	ld.param.u64 	%rd3, [rope_backward_param_2];
	ld.param.u64 	%rd4, [rope_backward_param_3];
	ld.param.u32 	%r3, [rope_backward_param_4];
	ld.param.u32 	%r4, [rope_backward_param_5];
	ld.param.u32 	%r5, [rope_backward_param_6];
	mov.u32 	%r6, %ntid.y;
	mov.u32 	%r7, %ctaid.y;
	mov.u32 	%r8, %tid.y;
	mad.lo.s32 	%r1, %r6, %r7, %r8;
	shl.b32 	%r2, %r1, 1;
	setp.ge.s32 	%p1, %r2, %r3;
	@%p1 bra 	$L__BB1_2;
	cvta.to.global.u64 	%rd5, %rd3;
	cvta.to.global.u64 	%rd6, %rd4;
	cvta.to.global.u64 	%rd7, %rd1;
	cvta.to.global.u64 	%rd8, %rd2;
	mov.u32 	%r9, %ntid.x;
	mov.u32 	%r10, %ctaid.x;
	mov.u32 	%r11, %tid.x;
	mad.lo.s32 	%r12, %r9, %r10, %r11;
	mad.lo.s32 	%r13, %r3, %r12, %r2;
	rem.s32 	%r14, %r12, %r4;
	div.s32 	%r15, %r3, %r5;
	shr.u32 	%r16, %r15, 31;
	add.s32 	%r17, %r15, %r16;
	shr.s32 	%r18, %r17, 1;
	rem.s32 	%r19, %r1, %r5;
	mad.lo.s32 	%r20, %r18, %r14, %r19;
	mul.wide.s32 	%rd9, %r20, 4;
	add.s64 	%rd10, %rd5, %rd9;
	ld.global.f32 	%f1, [%rd10];
	add.s64 	%rd11, %rd6, %rd9;
	ld.global.f32 	%f2, [%rd11];
	mul.wide.s32 	%rd12, %r13, 4;
	add.s64 	%rd13, %rd7, %rd12;
	ld.global.f32 	%f3, [%rd13];
	ld.global.f32 	%f4, [%rd13+4];
	mul.f32 	%f5, %f2, %f4;
	fma.rn.f32 	%f6, %f1, %f3, %f5;
	add.s64 	%rd14, %rd8, %rd12;
	st.global.f32 	[%rd14], %f6;
	mul.f32 	%f7, %f1, %f4;
	mul.f32 	%f8, %f2, %f3;
	sub.f32 	%f9, %f7, %f8;
	st.global.f32 	[%rd14+4], %f9;
$L__BB1_2:
	ret;

}


// ===== COMPILED SASS (sm_100) =====

	.target	sm_100

	.elftype	@"ET_EXEC"


//--------------------- .note.nv.tkinfo           --------------------------
	.section	.note.nv.tkinfo,"",@"SHT_NOTE"
	.sectionflags	@"SHF_NOTE_NV_TKINFO"
	.tkinfo
        /*0018*/ 	.word	0x00000002
        /*0030*/ 	.string	""
        /*0030*/ 	.string	"ptxas"
        /*0030*/ 	.string	"Cuda compilation tools, release 13.0, V13.0.88"
        /*0030*/ 	.string	"Build cuda_13.0.r13.0/compiler.36424714_0"
        /*0030*/ 	.string	"-arch sm_100 -m 64 "



//--------------------- .note.nv.cuinfo           --------------------------
	.section	.note.nv.cuinfo,"",@"SHT_NOTE"
	.sectionflags	@"SHF_NOTE_NV_CUINFO"
        /*0018*/ 	.short	0x0002
        /*001a*/ 	.short	0x0064
        /*001c*/ 	.short	0x0082
	.zero		2


//--------------------- .nv.info                  --------------------------
	.section	.nv.info,"",@"SHT_CUDA_INFO"
	.align	4


	//----- nvinfo : EIATTR_REGCOUNT
	.align		4
        /*0000*/ 	.byte	0x04, 0x2f
        /*0002*/ 	.short	(.L_11 - .L_10)
	.align		4
.L_10:
        /*0004*/ 	.word	index@(rope_norm)
        /*0008*/ 	.word	0x00000015


	//----- nvinfo : EIATTR_FRAME_SIZE
	.align		4
.L_11:
        /*000c*/ 	.byte	0x04, 0x11
        /*000e*/ 	.short	(.L_13 - .L_12)
	.align		4
.L_12:
        /*0010*/ 	.word	index@(rope_norm)
        /*0014*/ 	.word	0x00000000


	//----- nvinfo : EIATTR_REGCOUNT
	.align		4
.L_13:
        /*0018*/ 	.byte	0x04, 0x2f
        /*001a*/ 	.short	(.L_15 - .L_14)
	.align		4
.L_14:
        /*001c*/ 	.word	index@(rope_backward)
        /*0020*/ 	.word	0x00000014


	//----- nvinfo : EIATTR_FRAME_SIZE
	.align		4
.L_15:
        /*0024*/ 	.byte	0x04, 0x11
        /*0026*/ 	.short	(.L_17 - .L_16)
	.align		4
.L_16:
        /*0028*/ 	.word	index@(rope_backward)
        /*002c*/ 	.word	0x00000000


	//----- nvinfo : EIATTR_MIN_STACK_SIZE
	.align		4
.L_17:
        /*0030*/ 	.byte	0x04, 0x12
        /*0032*/ 	.short	(.L_19 - .L_18)
	.align		4
.L_18:
        /*0034*/ 	.word	index@(rope_backward)
        /*0038*/ 	.word	0x00000000


	//----- nvinfo : EIATTR_MIN_STACK_SIZE
	.align		4
.L_19:
        /*003c*/ 	.byte	0x04, 0x12
        /*003e*/ 	.short	(.L_21 - .L_20)
	.align		4
.L_20:
        /*0040*/ 	.word	index@(rope_norm)
        /*0044*/ 	.word	0x00000000
.L_21:


//--------------------- .nv.compat                --------------------------
	.section	.nv.compat,"",@"SHT_CUDA_COMPAT_INFO"
	.align	4
        /*0000*/ 	.byte	0x02, 0x09, 0x00, 0x00, 0x02, 0x02, 0x01, 0x00, 0x02, 0x05, 0x05, 0x00, 0x03, 0x07, 0x01, 0x01
        /*0010*/ 	.byte	0x02, 0x03, 0x00, 0x00, 0x02, 0x06, 0x01, 0x00, 0x04, 0x0b, 0x08, 0x00, 0x09, 0x00, 0x00, 0x00
        /*0020*/ 	.byte	0x00, 0x00, 0x00, 0x00


//--------------------- .nv.info.rope_backward    --------------------------
	.section	.nv.info.rope_backward,"",@"SHT_CUDA_INFO"
	.sectionflags	@""
	.align	4


	//----- nvinfo : EIATTR_CUDA_API_VERSION
	.align		4
        /*0000*/ 	.byte	0x04, 0x37
        /*0002*/ 	.short	(.L_23 - .L_22)
.L_22:
        /*0004*/ 	.word	0x00000082


	//----- nvinfo : EIATTR_KPARAM_INFO
	.align		4
.L_23:
        /*0008*/ 	.byte	0x04, 0x17
        /*000a*/ 	.short	(.L_25 - .L_24)
.L_24:
        /*000c*/ 	.word	0x00000000
        /*0010*/ 	.short	0x0006
        /*0012*/ 	.short	0x0028
        /*0014*/ 	.byte	0x00, 0xf0, 0x11, 0x00


	//----- nvinfo : EIATTR_KPARAM_INFO
	.align		4
.L_25:
        /*0018*/ 	.byte	0x04, 0x17
        /*001a*/ 	.short	(.L_27 - .L_26)
.L_26:
        /*001c*/ 	.word	0x00000000
        /*0020*/ 	.short	0x0005
        /*0022*/ 	.short	0x0024
        /*0024*/ 	.byte	0x00, 0xf0, 0x11, 0x00


	//----- nvinfo : EIATTR_KPARAM_INFO
	.align		4
.L_27:
        /*0028*/ 	.byte	0x04, 0x17
        /*002a*/ 	.short	(.L_29 - .L_28)
.L_28:
        /*002c*/ 	.word	0x00000000
        /*0030*/ 	.short	0x0004
        /*0032*/ 	.short	0x0020
        /*0034*/ 	.byte	0x00, 0xf0, 0x11, 0x00


	//----- nvinfo : EIATTR_KPARAM_INFO
	.align		4
.L_29:
        /*0038*/ 	.byte	0x04, 0x17
        /*003a*/ 	.short	(.L_31 - .L_30)
.L_30:
        /*003c*/ 	.word	0x00000000
        /*0040*/ 	.short	0x0003
        /*0042*/ 	.short	0x0018
        /*0044*/ 	.byte	0x00, 0xf5, 0x21, 0x00


	//----- nvinfo : EIATTR_KPARAM_INFO
	.align		4
.L_31:
        /*0048*/ 	.byte	0x04, 0x17
        /*004a*/ 	.short	(.L_33 - .L_32)
.L_32:
        /*004c*/ 	.word	0x00000000
        /*0050*/ 	.short	0x0002
        /*0052*/ 	.short	0x0010
        /*0054*/ 	.byte	0x00, 0xf5, 0x21, 0x00


	//----- nvinfo : EIATTR_KPARAM_INFO
	.align		4
.L_33:
        /*0058*/ 	.byte	0x04, 0x17
        /*005a*/ 	.short	(.L_35 - .L_34)
.L_34:
        /*005c*/ 	.word	0x00000000
        /*0060*/ 	.short	0x0001
        /*0062*/ 	.short	0x0008
        /*0064*/ 	.byte	0x00, 0xf5, 0x21, 0x00


	//----- nvinfo : EIATTR_KPARAM_INFO
	.align		4
.L_35:
        /*0068*/ 	.byte	0x04, 0x17
        /*006a*/ 	.short	(.L_37 - .L_36)
.L_36:
        /*006c*/ 	.word	0x00000000
        /*0070*/ 	.short	0x0000
        /*0072*/ 	.short	0x0000
        /*0074*/ 	.byte	0x00, 0xf5, 0x21, 0x00


	//----- nvinfo : EIATTR_SPARSE_MMA_MASK
	.align		4
.L_37:
        /*0078*/ 	.byte	0x03, 0x50
        /*007a*/ 	.short	0x0000


	//----- nvinfo : EIATTR_MAXREG_COUNT
	.align		4
        /*007c*/ 	.byte	0x03, 0x1b
        /*007e*/ 	.short	0x00ff


	//----- nvinfo : EIATTR_MERCURY_ISA_VERSION
	.align		4
        /*0080*/ 	.byte	0x03, 0x5f
        /*0082*/ 	.short	0x0101


	//----- nvinfo : EIATTR_VRC_CTA_INIT_COUNT
	.align		4
        /*0084*/ 	.byte	0x02, 0x4a
	.zero		1
	.zero		1


	//----- nvinfo : EIATTR_EXIT_INSTR_OFFSETS
	.align		4
        /*0088*/ 	.byte	0x04, 0x1c
        /*008a*/ 	.short	(.L_39 - .L_38)


	//   ....[0]....
.L_38:
        /*008c*/ 	.word	0x00000080


	//   ....[1]....
        /*0090*/ 	.word	0x00000610


	//----- nvinfo : EIATTR_CBANK_PARAM_SIZE
	.align		4
.L_39:
        /*0094*/ 	.byte	0x03, 0x19
        /*0096*/ 	.short	0x002c


	//----- nvinfo : EIATTR_PARAM_CBANK
	.align		4
        /*0098*/ 	.byte	0x04, 0x0a
        /*009a*/ 	.short	(.L_41 - .L_40)
	.align		4
.L_40:
        /*009c*/ 	.word	index@(.nv.constant0.rope_backward)
        /*00a0*/ 	.short	0x0380
        /*00a2*/ 	.short	0x002c


	//----- nvinfo : EIATTR_SW_WAR
	.align		4
.L_41:
        /*00a4*/ 	.byte	0x04, 0x36
        /*00a6*/ 	.short	(.L_43 - .L_42)
.L_42:
        /*00a8*/ 	.word	0x00000008
.L_43:


//--------------------- .nv.info.rope_norm        --------------------------
	.section	.nv.info.rope_norm,"",@"SHT_CUDA_INFO"
	.sectionflags	@""
	.align	4


	//----- nvinfo : EIATTR_CUDA_API_VERSION
	.align		4
        /*0000*/ 	.byte	0x04, 0x37
        /*0002*/ 	.short	(.L_45 - .L_44)
.L_44:
        /*0004*/ 	.word	0x00000082


	//----- nvinfo : EIATTR_KPARAM_INFO
	.align		4
.L_45:
        /*0008*/ 	.byte	0x04, 0x17
        /*000a*/ 	.short	(.L_47 - .L_46)
.L_46:
        /*000c*/ 	.word	0x00000000
        /*0010*/ 	.short	0x0006
        /*0012*/ 	.short	0x0028
        /*0014*/ 	.byte	0x00, 0xf0, 0x11, 0x00


	//----- nvinfo : EIATTR_KPARAM_INFO
	.align		4
.L_47:
        /*0018*/ 	.byte	0x04, 0x17
        /*001a*/ 	.short	(.L_49 - .L_48)
.L_48:
        /*001c*/ 	.word	0x00000000
        /*0020*/ 	.short	0x0005
        /*0022*/ 	.short	0x0024
        /*0024*/ 	.byte	0x00, 0xf0, 0x11, 0x00


	//----- nvinfo : EIATTR_KPARAM_INFO
	.align		4
.L_49:
        /*0028*/ 	.byte	0x04, 0x17
        /*002a*/ 	.short	(.L_51 - .L_50)
.L_50:
        /*002c*/ 	.word	0x00000000
        /*0030*/ 	.short	0x0004
        /*0032*/ 	.short	0x0020
        /*0034*/ 	.byte	0x00, 0xf0, 0x11, 0x00


	//----- nvinfo : EIATTR_KPARAM_INFO
	.align		4
.L_51:
        /*0038*/ 	.byte	0x04, 0x17
        /*003a*/ 	.short	(.L_53 - .L_52)
.L_52:
        /*003c*/ 	.word	0x00000000
        /*0040*/ 	.short	0x0003
        /*0042*/ 	.short	0x0018
        /*0044*/ 	.byte	0x00, 0xf5, 0x21, 0x00


	//----- nvinfo : EIATTR_KPARAM_INFO
	.align		4
.L_53:
        /*0048*/ 	.byte	0x04, 0x17
        /*004a*/ 	.short	(.L_55 - .L_54)
.L_54:
        /*004c*/ 	.word	0x00000000
        /*0050*/ 	.short	0x0002
        /*0052*/ 	.short	0x0010
        /*0054*/ 	.byte	0x00, 0xf5, 0x21, 0x00


	//----- nvinfo : EIATTR_KPARAM_INFO
	.align		4
.L_55:
        /*0058*/ 	.byte	0x04, 0x17
        /*005a*/ 	.short	(.L_57 - .L_56)
.L_56:
        /*005c*/ 	.word	0x00000000
        /*0060*/ 	.short	0x0001
        /*0062*/ 	.short	0x0008
        /*0064*/ 	.byte	0x00, 0xf5, 0x21, 0x00


	//----- nvinfo : EIATTR_KPARAM_INFO
	.align		4
.L_57:
        /*0068*/ 	.byte	0x04, 0x17
        /*006a*/ 	.short	(.L_59 - .L_58)
.L_58:
        /*006c*/ 	.word	0x00000000
        /*0070*/ 	.short	0x0000
        /*0072*/ 	.short	0x0000
        /*0074*/ 	.byte	0x00, 0xf5, 0x21, 0x00


	//----- nvinfo : EIATTR_SPARSE_MMA_MASK
	.align		4
.L_59:
        /*0078*/ 	.byte	0x03, 0x50
        /*007a*/ 	.short	0x0000


	//----- nvinfo : EIATTR_MAXREG_COUNT
	.align		4
        /*007c*/ 	.byte	0x03, 0x1b
        /*007e*/ 	.short	0x00ff


	//----- nvinfo : EIATTR_MERCURY_ISA_VERSION
	.align		4
        /*0080*/ 	.byte	0x03, 0x5f
        /*0082*/ 	.short	0x0101


	//----- nvinfo : EIATTR_VRC_CTA_INIT_COUNT
	.align		4
        /*0084*/ 	.byte	0x02, 0x4a
	.zero		1
	.zero		1


	//----- nvinfo : EIATTR_EXIT_INSTR_OFFSETS
	.align		4
        /*0088*/ 	.byte	0x04, 0x1c
        /*008a*/ 	.short	(.L_61 - .L_60)


	//   ....[0]....
.L_60:
        /*008c*/ 	.word	0x00000080


	//   ....[1]....
        /*0090*/ 	.word	0x000005f0


	//----- nvinfo : EIATTR_CBANK_PARAM_SIZE
	.align		4
.L_61:
        /*0094*/ 	.byte	0x03, 0x19
        /*0096*/ 	.short	0x002c


	//----- nvinfo : EIATTR_PARAM_CBANK
	.align		4
        /*0098*/ 	.byte	0x04, 0x0a
        /*009a*/ 	.short	(.L_63 - .L_62)
	.align		4
.L_62:
        /*009c*/ 	.word	index@(.nv.constant0.rope_norm)
        /*00a0*/ 	.short	0x0380
        /*00a2*/ 	.short	0x002c


	//----- nvinfo : EIATTR_SW_WAR
	.align		4
.L_63:
        /*00a4*/ 	.byte	0x04, 0x36
        /*00a6*/ 	.short	(.L_65 - .L_64)
.L_64:
        /*00a8*/ 	.word	0x00000008
.L_65:


//--------------------- .nv.callgraph             --------------------------
	.section	.nv.callgraph,"",@"SHT_CUDA_CALLGRAPH"
	.align	4
	.sectionentsize	8
	.align		4
        /*0000*/ 	.word	0x00000000
	.align		4
        /*0004*/ 	.word	0xffffffff
	.align		4
        /*0008*/ 	.word	0x00000000
	.align		4
        /*000c*/ 	.word	0xfffffffe
	.align		4
        /*0010*/ 	.word	0x00000000
	.align		4
        /*0014*/ 	.word	0xfffffffd
	.align		4
        /*0018*/ 	.word	0x00000000
	.align		4
        /*001c*/ 	.word	0xfffffffc


//--------------------- .nv.constant4             --------------------------
	.section	.nv.constant4,"a",@progbits
	.align	8
	.align		8
.nv.constant4:
        /*0000*/ 	.dword	_ZN34_INTERNAL_9c9e26b5_4_k_cu_89fd518e4cuda3std3__436_GLOBAL__N__9c9e26b5_4_k_cu_89fd518e6ignoreE
	.align		8
        /*0008*/ 	.dword	_ZN34_INTERNAL_9c9e26b5_4_k_cu_89fd518e4cuda3std3__45__cpo5beginE
	.align		8
        /*0010*/ 	.dword	_ZN34_INTERNAL_9c9e26b5_4_k_cu_89fd518e4cuda3std3__45__cpo3endE
	.align		8
        /*0018*/ 	.dword	_ZN34_INTERNAL_9c9e26b5_4_k_cu_89fd518e4cuda3std3__45__cpo6cbeginE
	.align		8
        /*0020*/ 	.dword	_ZN34_INTERNAL_9c9e26b5_4_k_cu_89fd518e4cuda3std3__45__cpo4cendE
	.align		8
        /*0028*/ 	.dword	_ZN34_INTERNAL_9c9e26b5_4_k_cu_89fd518e4cuda3std3__419piecewise_constructE
	.align		8
        /*0030*/ 	.dword	_ZN34_INTERNAL_9c9e26b5_4_k_cu_89fd518e4cuda3std3__48in_placeE
	.align		8
        /*0038*/ 	.dword	_ZN34_INTERNAL_9c9e26b5_4_k_cu_89fd518e4cuda3std6ranges3__45__cpo4swapE
	.align		8
        /*0040*/ 	.dword	_ZN34_INTERNAL_9c9e26b5_4_k_cu_89fd518e4cuda3std6ranges3__45__cpo9iter_moveE
	.align		8
        /*0048*/ 	.dword	_ZN34_INTERNAL_9c9e26b5_4_k_cu_89fd518e4cuda3std6ranges3__45__cpo7advanceE


//--------------------- .text.rope_backward       --------------------------
	.section	.text.rope_backward,"ax",@progbits
	.align	128
        .global         rope_backward
        .type           rope_backward,@function
        .size           rope_backward,(.L_x_2 - rope_backward)
        .other          rope_backward,@"STO_CUDA_ENTRY STV_DEFAULT"
rope_backward:
.text.rope_backward:
[----:B------:R-:W-:Y:S01]  /*0000*/  LDC R1, c[0x0][0x37c] ;  /* 0x0000df00ff017b82 */ /* 0x000fe20000000800 */
[----:B------:R-:W0:Y:S01]  /*0010*/  S2R R8, SR_CTAID.Y ;  /* 0x0000000000087919 */ /* 0x000e220000002600 */
[----:B------:R-:W0:Y:S06]  /*0020*/  LDCU UR4, c[0x0][0x364] ;  /* 0x00006c80ff0477ac */ /* 0x000e2c0008000800 */
[----:B------:R-:W1:Y:S01]  /*0030*/  LDC R3, c[0x0][0x3a0] ;  /* 0x0000e800ff037b82 */ /* 0x000e620000000800 */
[----:B------:R-:W0:Y:S02]  /*0040*/  S2R R5, SR_TID.Y ;  /* 0x0000000000057919 */ /* 0x000e240000002200 */
[----:B0-----:R-:W-:-:S04]  /*0050*/  IMAD R8, R8, UR4, R5 ;  /* 0x0000000408087c24 */ /* 0x001fc8000f8e0205 */
[----:B------:R-:W-:-:S05]  /*0060*/  IMAD.SHL.U32 R0, R8, 0x2, RZ ;  /* 0x0000000208007824 */ /* 0x000fca00078e00ff */
[----:B-1----:R-:W-:-:S13]  /*0070*/  ISETP.GE.AND P0, PT, R0, R3, PT ;  /* 0x000000030000720c */ /* 0x002fda0003f06270 */
[----:B------:R-:W-:Y:S05]  /*0080*/  @P0 EXIT ;  /* 0x000000000000094d */ /* 0x000fea0003800000 */
[----:B------:R-:W0:Y:S01]  /*0090*/  LDC R11, c[0x0][0x3a4] ;  /* 0x0000e900ff0b7b82 */ /* 0x000e220000000800 */
[----:B------:R-:W1:Y:S01]  /*00a0*/  S2R R14, SR_CTAID.X ;  /* 0x00000000000e7919 */ /* 0x000e620000002500 */
[----:B------:R-:W1:Y:S01]  /*00b0*/  LDCU UR4, c[0x0][0x360] ;  /* 0x00006c00ff0477ac */ /* 0x000e620008000800 */
[----:B------:R-:W1:Y:S05]  /*00c0*/  S2R R15, SR_TID.X ;  /* 0x00000000000f7919 */ /* 0x000e6a0000002100 */
[----:B------:R-:W2:Y:S01]  /*00d0*/  LDC R2, c[0x0][0x3a8] ;  /* 0x0000ea00ff027b82 */ /* 0x000ea20000000800 */
[----:B0-----:R-:W-:-:S04]  /*00e0*/  IABS R7, R11 ;  /* 0x0000000b00077213 */ /* 0x001fc80000000000 */
[----:B------:R-:W0:Y:S01]  /*00f0*/  I2F.RP R9, R7 ;  /* 0x0000000700097306 */ /* 0x000e220000209400 */
[----:B--2---:R-:W-:-:S07]  /*0100*/  IABS R6, R2 ;  /* 0x0000000200067213 */ /* 0x004fce0000000000 */
[----:B------:R-:W2:Y:S08]  /*0110*/  I2F.RP R10, R6 ;  /* 0x00000006000a7306 */ /* 0x000eb00000209400 */
[----:B0-----:R-:W0:Y:S08]  /*0120*/  MUFU.RCP R9, R9 ;  /* 0x0000000900097308 */ /* 0x001e300000001000 */
[----:B--2---:R-:W2:Y:S01]  /*0130*/  MUFU.RCP R10, R10 ;  /* 0x0000000a000a7308 */ /* 0x004ea20000001000 */
[----:B0-----:R-:W-:-:S07]  /*0140*/  IADD3 R4, PT, PT, R9, 0xffffffe, RZ ;  /* 0x0ffffffe09047810 */ /* 0x001fce0007ffe0ff */
[----:B------:R0:W3:Y:S01]  /*0150*/  F2I.FTZ.U32.TRUNC.NTZ R5, R4 ;  /* 0x0000000400057305 */ /* 0x0000e2000021f000 */
[----:B--2---:R-:W-:Y:S02]  /*0160*/  VIADD R12, R10, 0xffffffe ;  /* 0x0ffffffe0a0c7836 */ /* 0x004fe40000000000 */
[----:B-1----:R-:W-:Y:S01]  /*0170*/  IMAD R10, R14, UR4, R15 ;  /* 0x000000040e0a7c24 */ /* 0x002fe2000f8e020f */
[----:B------:R-:W-:-:S04]  /*0180*/  IABS R14, R3 ;  /* 0x00000003000e7213 */ /* 0x000fc80000000000 */
[----:B------:R1:W2:Y:S01]  /*0190*/  F2I.FTZ.U32.TRUNC.NTZ R13, R12 ;  /* 0x0000000c000d7305 */ /* 0x0002a2000021f000 */
[----:B0-----:R-:W-:Y:S01]  /*01a0*/  HFMA2 R4, -RZ, RZ, 0, 0 ;  /* 0x00000000ff047431 */ /* 0x001fe200000001ff */
[----:B------:R-:W-:Y:S01]  /*01b0*/  IABS R15, R8 ;  /* 0x00000008000f7213 */ /* 0x000fe20000000000 */
[----:B------:R-:W0:Y:S01]  /*01c0*/  LDCU.64 UR4, c[0x0][0x358] ;  /* 0x00006b00ff0477ac */ /* 0x000e220008000a00 */
[----:B---3--:R-:W-:Y:S01]  /*01d0*/  IADD3 R16, PT, PT, RZ, -R5, RZ ;  /* 0x80000005ff107210 */ /* 0x008fe20007ffe0ff */
[----:B-1----:R-:W-:-:S04]  /*01e0*/  IMAD.MOV.U32 R12, RZ, RZ, RZ ;  /* 0x000000ffff0c7224 */ /* 0x002fc800078e00ff */
[----:B------:R-:W-:Y:S02]  /*01f0*/  IMAD R9, R16, R7, RZ ;  /* 0x0000000710097224 */ /* 0x000fe400078e02ff */
[----:B--2---:R-:W-:Y:S02]  /*0200*/  IMAD.MOV R17, RZ, RZ, -R13 ;  /* 0x000000ffff117224 */ /* 0x004fe400078e0a0d */
[----:B------:R-:W-:Y:S01]  /*0210*/  IMAD.HI.U32 R4, R5, R9, R4 ;  /* 0x0000000905047227 */ /* 0x000fe200078e0004 */
[----:B------:R-:W-:-:S03]  /*0220*/  IABS R9, R10 ;  /* 0x0000000a00097213 */ /* 0x000fc60000000000 */
[----:B------:R-:W-:Y:S02]  /*0230*/  IMAD R5, R17, R6, RZ ;  /* 0x0000000611057224 */ /* 0x000fe400078e02ff */
[----:B------:R-:W-:Y:S02]  /*0240*/  IMAD.MOV.U32 R17, RZ, RZ, R14 ;  /* 0x000000ffff117224 */ /* 0x000fe400078e000e */
[----:B------:R-:W-:Y:S01]  /*0250*/  IMAD.HI.U32 R12, R13, R5, R12 ;  /* 0x000000050d0c7227 */ /* 0x000fe200078e000c */
[----:B------:R-:W-:-:S05]  /*0260*/  MOV R13, R9 ;  /* 0x00000009000d7202 */ /* 0x000fca0000000f00 */
[----:B------:R-:W-:-:S04]  /*0270*/  IMAD.HI.U32 R5, R12, R15, RZ ;  /* 0x0000000f0c057227 */ /* 0x000fc800078e00ff */
[----:B------:R-:W-:-:S04]  /*0280*/  IMAD.HI.U32 R9, R12, R17, RZ ;  /* 0x000000110c097227 */ /* 0x000fc800078e00ff */
[----:B------:R-:W-:Y:S01]  /*0290*/  IMAD.MOV R14, RZ, RZ, -R5 ;  /* 0x000000ffff0e7224 */ /* 0x000fe200078e0a05 */
[----:B------:R-:W-:Y:S01]  /*02a0*/  IADD3 R5, PT, PT, -R9, RZ, RZ ;  /* 0x000000ff09057210 */ /* 0x000fe20007ffe1ff */
[----:B------:R-:W-:-:S04]  /*02b0*/  IMAD.HI.U32 R4, R4, R13, RZ ;  /* 0x0000000d04047227 */ /* 0x000fc800078e00ff */
[----:B------:R-:W-:Y:S01]  /*02c0*/  IMAD R5, R6, R5, R17 ;  /* 0x0000000506057224 */ /* 0x000fe200078e0211 */
[----:B------:R-:W-:Y:S01]  /*02d0*/  IADD3 R4, PT, PT, -R4, RZ, RZ ;  /* 0x000000ff04047210 */ /* 0x000fe20007ffe1ff */
[----:B------:R-:W-:-:S03]  /*02e0*/  IMAD R15, R6, R14, R15 ;  /* 0x0000000e060f7224 */ /* 0x000fc600078e020f */
[C---:B------:R-:W-:Y:S01]  /*02f0*/  ISETP.GT.U32.AND P4, PT, R6.reuse, R5, PT ;  /* 0x000000050600720c */ /* 0x040fe20003f84070 */
[----:B------:R-:W-:Y:S01]  /*0300*/  IMAD R12, R7, R4, R13 ;  /* 0x00000004070c7224 */ /* 0x000fe200078e020d */
[----:B------:R-:W-:Y:S02]  /*0310*/  ISETP.GT.U32.AND P1, PT, R6, R15, PT ;  /* 0x0000000f0600720c */ /* 0x000fe40003f24070 */
[----:B------:R-:W-:Y:S02]  /*0320*/  LOP3.LUT R4, R3, R2, RZ, 0x3c, !PT ;  /* 0x0000000203047212 */ /* 0x000fe400078e3cff */
[----:B------:R-:W-:Y:S02]  /*0330*/  ISETP.GT.U32.AND P0, PT, R7, R12, PT ;  /* 0x0000000c0700720c */ /* 0x000fe40003f04070 */
[----:B------:R-:W-:-:S05]  /*0340*/  ISETP.GE.AND P3, PT, R4, RZ, PT ;  /* 0x000000ff0400720c */ /* 0x000fca0003f66270 */
[----:B------:R-:W-:Y:S01]  /*0350*/  @!P4 IMAD.IADD R5, R5, 0x1, -R6 ;  /* 0x000000010505c824 */ /* 0x000fe200078e0a06 */
[----:B------:R-:W-:Y:S02]  /*0360*/  @!P4 IADD3 R9, PT, PT, R9, 0x1, RZ ;  /* 0x000000010909c810 */ /* 0x000fe40007ffe0ff */
[-C--:B------:R-:W-:Y:S02]  /*0370*/  @!P1 IADD3 R15, PT, PT, R15, -R6.reuse, RZ ;  /* 0x800000060f0f9210 */ /* 0x080fe40007ffe0ff */
[----:B------:R-:W-:Y:S01]  /*0380*/  ISETP.GE.U32.AND P2, PT, R5, R6, PT ;  /* 0x000000060500720c */ /* 0x000fe20003f46070 */
[----:B------:R-:W-:Y:S01]  /*0390*/  @!P0 IMAD.IADD R12, R12, 0x1, -R7 ;  /* 0x000000010c0c8824 */ /* 0x000fe200078e0a07 */
[----:B------:R-:W-:Y:S01]  /*03a0*/  ISETP.GT.U32.AND P1, PT, R6, R15, PT ;  /* 0x0000000f0600720c */ /* 0x000fe20003f24070 */
[----:B------:R-:W1:Y:S01]  /*03b0*/  LDC.64 R4, c[0x0][0x398] ;  /* 0x0000e600ff047b82 */ /* 0x000e620000000a00 */
[----:B------:R-:W-:Y:S02]  /*03c0*/  ISETP.GE.AND P4, PT, R8, RZ, PT ;  /* 0x000000ff0800720c */ /* 0x000fe40003f86270 */
[----:B------:R-:W-:-:S07]  /*03d0*/  ISETP.GT.U32.AND P0, PT, R7, R12, PT ;  /* 0x0000000c0700720c */ /* 0x000fce0003f04070 */
[----:B------:R-:W-:Y:S01]  /*03e0*/  @P2 VIADD R9, R9, 0x1 ;  /* 0x0000000109092836 */ /* 0x000fe20000000000 */
[----:B------:R-:W-:Y:S02]  /*03f0*/  ISETP.GE.AND P2, PT, R10, RZ, PT ;  /* 0x000000ff0a00720c */ /* 0x000fe40003f46270 */
[----:B------:R-:W-:Y:S02]  /*0400*/  @!P1 IADD3 R15, PT, PT, R15, -R6, RZ ;  /* 0x800000060f0f9210 */ /* 0x000fe40007ffe0ff */
[----:B------:R-:W-:Y:S01]  /*0410*/  MOV R13, R9 ;  /* 0x00000009000d7202 */ /* 0x000fe20000000f00 */
[----:B------:R-:W-:Y:S01]  /*0420*/  @!P0 IMAD.IADD R12, R12, 0x1, -R7 ;  /* 0x000000010c0c8824 */ /* 0x000fe200078e0a07 */
[----:B------:R-:W-:Y:S01]  /*0430*/  ISETP.NE.AND P0, PT, R11, RZ, PT ;  /* 0x000000ff0b00720c */ /* 0x000fe20003f05270 */
[----:B------:R-:W2:Y:S01]  /*0440*/  LDC.64 R6, c[0x0][0x380] ;  /* 0x0000e000ff067b82 */ /* 0x000ea20000000a00 */
[----:B------:R-:W-:Y:S01]  /*0450*/  ISETP.NE.AND P1, PT, R2, RZ, PT ;  /* 0x000000ff0200720c */ /* 0x000fe20003f25270 */
[----:B------:R-:W-:Y:S01]  /*0460*/  @!P3 IMAD.MOV R13, RZ, RZ, -R13 ;  /* 0x000000ffff0db224 */ /* 0x000fe200078e0a0d */
[----:B------:R-:W-:Y:S01]  /*0470*/  LOP3.LUT R2, RZ, R2, RZ, 0x33, !PT ;  /* 0x00000002ff027212 */ /* 0x000fe200078e33ff */
[----:B------:R-:W-:-:S02]  /*0480*/  @!P4 IMAD.MOV R15, RZ, RZ, -R15 ;  /* 0x000000ffff0fc224 */ /* 0x000fc400078e0a0f */
[----:B------:R-:W-:Y:S02]  /*0490*/  @!P2 IADD3 R12, PT, PT, -R12, RZ, RZ ;  /* 0x000000ff0c0ca210 */ /* 0x000fe40007ffe1ff */
[----:B------:R-:W3:Y:S01]  /*04a0*/  LDC.64 R8, c[0x0][0x390] ;  /* 0x0000e400ff087b82 */ /* 0x000ee20000000a00 */
[C---:B------:R-:W-:Y:S02]  /*04b0*/  SEL R13, R2.reuse, R13, !P1 ;  /* 0x0000000d020d7207 */ /* 0x040fe40004800000 */
[----:B------:R-:W-:Y:S02]  /*04c0*/  SEL R2, R2, R15, !P1 ;  /* 0x0000000f02027207 */ /* 0x000fe40004800000 */
[----:B------:R-:W-:Y:S02]  /*04d0*/  LEA.HI R13, R13, R13, RZ, 0x1 ;  /* 0x0000000d0d0d7211 */ /* 0x000fe400078f08ff */
[----:B------:R-:W-:Y:S01]  /*04e0*/  @!P0 LOP3.LUT R12, RZ, R11, RZ, 0x33, !PT ;  /* 0x0000000bff0c8212 */ /* 0x000fe200078e33ff */
[----:B------:R-:W-:Y:S01]  /*04f0*/  IMAD R11, R10, R3, R0 ;  /* 0x000000030a0b7224 */ /* 0x000fe200078e0200 */
[----:B------:R-:W-:-:S05]  /*0500*/  SHF.R.S32.HI R13, RZ, 0x1, R13 ;  /* 0x00000001ff0d7819 */ /* 0x000fca000001140d */
[----:B------:R-:W-:Y:S02]  /*0510*/  IMAD R3, R12, R13, R2 ;  /* 0x0000000d0c037224 */ /* 0x000fe400078e0202 */
[----:B--2---:R-:W-:-:S04]  /*0520*/  IMAD.WIDE R6, R11, 0x4, R6 ;  /* 0x000000040b067825 */ /* 0x004fc800078e0206 */
[C---:B-1----:R-:W-:Y:S01]  /*0530*/  IMAD.WIDE R4, R3.reuse, 0x4, R4 ;  /* 0x0000000403047825 */ /* 0x042fe200078e0204 */
[----:B0-----:R-:W2:Y:S03]  /*0540*/  LDG.E R15, desc[UR4][R6.64+0x4] ;  /* 0x00000404060f7981 */ /* 0x001ea6000c1e1900 */
[----:B---3--:R-:W-:Y:S01]  /*0550*/  IMAD.WIDE R8, R3, 0x4, R8 ;  /* 0x0000000403087825 */ /* 0x008fe200078e0208 */
[----:B------:R-:W3:Y:S01]  /*0560*/  LDG.E R13, desc[UR4][R6.64] ;  /* 0x00000004060d7981 */ /* 0x000ee2000c1e1900 */
[----:B------:R-:W0:Y:S03]  /*0570*/  LDC.64 R2, c[0x0][0x388] ;  /* 0x0000e200ff027b82 */ /* 0x000e260000000a00 */
[----:B------:R-:W2:Y:S04]  /*0580*/  LDG.E R4, desc[UR4][R4.64] ;  /* 0x0000000404047981 */ /* 0x000ea8000c1e1900 */
[----:B------:R-:W4:Y:S01]  /*0590*/  LDG.E R8, desc[UR4][R8.64] ;  /* 0x0000000408087981 */ /* 0x000f22000c1e1900 */
[----:B0-----:R-:W-:-:S04]  /*05a0*/  IMAD.WIDE R2, R11, 0x4, R2 ;  /* 0x000000040b027825 */ /* 0x001fc800078e0202 */
[C---:B--2---:R-:W-:Y:S01]  /*05b0*/  FMUL R17, R4.reuse, R15 ;  /* 0x0000000f04117220 */ /* 0x044fe20000400000 */
[----:B---3--:R-:W-:-:S03]  /*05c0*/  FMUL R0, R4, R13 ;  /* 0x0000000d04007220 */ /* 0x008fc60000400000 */
[C---:B----4-:R-:W-:Y:S01]  /*05d0*/  FFMA R17, R8.reuse, R13, R17 ;  /* 0x0000000d08117223 */ /* 0x050fe20000000011 */
[----:B------:R-:W-:-:S04]  /*05e0*/  FFMA R15, R8, R15, -R0 ;  /* 0x0000000f080f7223 */ /* 0x000fc80000000800 */
[----:B------:R-:W-:Y:S04]  /*05f0*/  STG.E desc[UR4][R2.64], R17 ;  /* 0x0000001102007986 */ /* 0x000fe8000c101904 */
[----:B------:R-:W-:Y:S01]  /*0600*/  STG.E desc[UR4][R2.64+0x4], R15 ;  /* 0x0000040f02007986 */ /* 0x000fe2000c101904 */
[----:B------:R-:W-:Y:S05]  /*0610*/  EXIT ;  /* 0x000000000000794d */ /* 0x000fea0003800000 */
.L_x_0:
[----:B------:R-:W-:-:S00]  /*0620*/  BRA `(.L_x_0) ;  /* 0xfffffffc00fc7947 */ /* 0x000fc0000383ffff */
[----:B------:R-:W-:-:S00]  /*0630*/  NOP ;  /* 0x0000000000007918 */ /* 0x000fc00000000000 */
        /* <DEDUP_REMOVED lines=12> */
.L_x_2:


//--------------------- .text.rope_norm           --------------------------
	.section	.text.rope_norm,"ax",@progbits
	.align	128
        .global         rope_norm
        .type           rope_norm,@function
        .size           rope_norm,(.L_x_3 - rope_norm)
        .other          rope_norm,@"STO_CUDA_ENTRY STV_DEFAULT"
rope_norm:
.text.rope_norm:
        /* <DEDUP_REMOVED lines=24> */
[----:B------:R-:W1:Y:S04]  /*0180*/  LDCU.64 UR4, c[0x0][0x358] ;  /* 0x00006b00ff0477ac */ /* 0x000e680008000a00 */
[----:B------:R2:W4:Y:S01]  /*0190*/  F2I.FTZ.U32.TRUNC.NTZ R13, R12 ;  /* 0x0000000c000d7305 */ /* 0x000522000021f000 */
[----:B0-----:R-:W-:Y:S01]  /*01a0*/  HFMA2 R4, -RZ, RZ, 0, 0 ;  /* 0x00000000ff047431 */ /* 0x001fe200000001ff */
[----:B---3--:R-:W-:Y:S01]  /*01b0*/  IADD3 R18, PT, PT, RZ, -R5, RZ ;  /* 0x80000005ff127210 */ /* 0x008fe20007ffe0ff */
[----:B--2---:R-:W-:-:S04]  /*01c0*/  IMAD.MOV.U32 R12, RZ, RZ, RZ ;  /* 0x000000ffff0c7224 */ /* 0x004fc800078e00ff */
[----:B------:R-:W-:Y:S02]  /*01d0*/  IMAD R9, R18, R7, RZ ;  /* 0x0000000712097224 */ /* 0x000fe400078e02ff */
[----:B----4-:R-:W-:Y:S02]  /*01e0*/  IMAD.MOV R15, RZ, RZ, -R13 ;  /* 0x000000ffff0f7224 */ /* 0x010fe400078e0a0d */
[----:B------:R-:W-:Y:S01]  /*01f0*/  IMAD.HI.U32 R4, R5, R9, R4 ;  /* 0x0000000905047227 */ /* 0x000fe200078e0004 */
[----:B------:R-:W-:Y:S02]  /*0200*/  IABS R5, R8 ;  /* 0x0000000800057213 */ /* 0x000fe40000000000 */
[----:B------:R-:W-:Y:S01]  /*0210*/  IABS R9, R10 ;  /* 0x0000000a00097213 */ /* 0x000fe20000000000 */
[----:B------:R-:W-:Y:S01]  /*0220*/  IMAD R11, R15, R6, RZ ;  /* 0x000000060f0b7224 */ /* 0x000fe200078e02ff */
[----:B------:R-:W-:-:S03]  /*0230*/  IABS R15, R3 ;  /* 0x00000003000f7213 */ /* 0x000fc60000000000 */
[----:B------:R-:W-:Y:S01]  /*0240*/  IMAD.HI.U32 R12, R13, R11, R12 ;  /* 0x0000000b0d0c7227 */ /* 0x000fe200078e000c */
[----:B------:R-:W-:-:S03]  /*0250*/  MOV R13, R5 ;  /* 0x00000005000d7202 */ /* 0x000fc60000000f00 */
[----:B------:R-:W-:-:S04]  /*0260*/  IMAD.HI.U32 R4, R4, R9, RZ ;  /* 0x0000000904047227 */ /* 0x000fc800078e00ff */
[----:B------:R-:W-:-:S04]  /*0270*/  IMAD.HI.U32 R5, R12, R13, RZ ;  /* 0x0000000d0c057227 */ /* 0x000fc800078e00ff */
[----:B------:R-:W-:Y:S01]  /*0280*/  IMAD.HI.U32 R11, R12, R15, RZ ;  /* 0x0000000f0c0b7227 */ /* 0x000fe200078e00ff */
[----:B------:R-:W-:-:S03]  /*0290*/  IADD3 R16, PT, PT, -R5, RZ, RZ ;  /* 0x000000ff05107210 */ /* 0x000fc60007ffe1ff */
[----:B------:R-:W-:Y:S02]  /*02a0*/  IMAD.MOV R5, RZ, RZ, -R11 ;  /* 0x000000ffff057224 */ /* 0x000fe400078e0a0b */
[----:B------:R-:W-:Y:S02]  /*02b0*/  IMAD.MOV R4, RZ, RZ, -R4 ;  /* 0x000000ffff047224 */ /* 0x000fe400078e0a04 */
[C---:B------:R-:W-:Y:S02]  /*02c0*/  IMAD R5, R6.reuse, R5, R15 ;  /* 0x0000000506057224 */ /* 0x040fe400078e020f */
[C---:B------:R-:W-:Y:S02]  /*02d0*/  IMAD R13, R6.reuse, R16, R13 ;  /* 0x00000010060d7224 */ /* 0x040fe400078e020d */
[----:B------:R-:W-:Y:S01]  /*02e0*/  IMAD R12, R7, R4, R9 ;  /* 0x00000004070c7224 */ /* 0x000fe200078e0209 */
[C---:B------:R-:W-:Y:S02]  /*02f0*/  ISETP.GT.U32.AND P2, PT, R6.reuse, R5, PT ;  /* 0x000000050600720c */ /* 0x040fe40003f44070 */
[----:B------:R-:W-:-:S02]  /*0300*/  ISETP.GT.U32.AND P1, PT, R6, R13, PT ;  /* 0x0000000d0600720c */ /* 0x000fc40003f24070 */
[----:B------:R-:W-:Y:S02]  /*0310*/  ISETP.GT.U32.AND P0, PT, R7, R12, PT ;  /* 0x0000000c0700720c */ /* 0x000fe40003f04070 */
[----:B------:R-:W-:-:S07]  /*0320*/  LOP3.LUT R4, R3, R0, RZ, 0x3c, !PT ;  /* 0x0000000003047212 */ /* 0x000fce00078e3cff */
[-C--:B------:R-:W-:Y:S01]  /*0330*/  @!P2 IADD3 R5, PT, PT, R5, -R6.reuse, RZ ;  /* 0x800000060505a210 */ /* 0x080fe20007ffe0ff */
[----:B------:R-:W-:Y:S01]  /*0340*/  @!P2 VIADD R11, R11, 0x1 ;  /* 0x000000010b0ba836 */ /* 0x000fe20000000000 */
[----:B------:R-:W-:Y:S01]  /*0350*/  ISETP.NE.AND P2, PT, R14, RZ, PT ;  /* 0x000000ff0e00720c */ /* 0x000fe20003f45270 */
[----:B------:R-:W-:Y:S01]  /*0360*/  @!P1 IMAD.IADD R13, R13, 0x1, -R6 ;  /* 0x000000010d0d9824 */ /* 0x000fe200078e0a06 */
[----:B------:R-:W-:Y:S02]  /*0370*/  @!P0 IADD3 R12, PT, PT, R12, -R7, RZ ;  /* 0x800000070c0c8210 */ /* 0x000fe40007ffe0ff */
[----:B------:R-:W-:Y:S02]  /*0380*/  ISETP.GE.U32.AND P3, PT, R5, R6, PT ;  /* 0x000000060500720c */ /* 0x000fe40003f66070 */
[----:B------:R-:W-:Y:S02]  /*0390*/  ISETP.GT.U32.AND P4, PT, R7, R12, PT ;  /* 0x0000000c0700720c */ /* 0x000fe40003f84070 */
[----:B------:R-:W-:-:S02]  /*03a0*/  ISETP.GT.U32.AND P5, PT, R6, R13, PT ;  /* 0x0000000d0600720c */ /* 0x000fc40003fa4070 */
[----:B------:R-:W-:Y:S02]  /*03b0*/  ISETP.GE.AND P1, PT, R4, RZ, PT ;  /* 0x000000ff0400720c */ /* 0x000fe40003f26270 */
[----:B------:R-:W-:Y:S01]  /*03c0*/  ISETP.GE.AND P0, PT, R8, RZ, PT ;  /* 0x000000ff0800720c */ /* 0x000fe20003f06270 */
[----:B------:R-:W0:Y:S04]  /*03d0*/  LDC.64 R4, c[0x0][0x390] ;  /* 0x0000e400ff047b82 */ /* 0x000e280000000a00 */
[----:B------:R-:W-:Y:S02]  /*03e0*/  @P3 IADD3 R11, PT, PT, R11, 0x1, RZ ;  /* 0x000000010b0b3810 */ /* 0x000fe40007ffe0ff */
[----:B------:R-:W-:Y:S02]  /*03f0*/  @!P4 IADD3 R12, PT, PT, R12, -R7, RZ ;  /* 0x800000070c0cc210 */ /* 0x000fe40007ffe0ff */
[----:B------:R-:W-:Y:S01]  /*0400*/  @!P5 IMAD.IADD R13, R13, 0x1, -R6 ;  /* 0x000000010d0dd824 */ /* 0x000fe200078e0a06 */
[----:B------:R-:W-:Y:S01]  /*0410*/  ISETP.GE.AND P4, PT, R10, RZ, PT ;  /* 0x000000ff0a00720c */ /* 0x000fe20003f86270 */
[----:B------:R-:W2:Y:S01]  /*0420*/  LDC.64 R6, c[0x0][0x398] ;  /* 0x0000e600ff067b82 */ /* 0x000ea20000000a00 */
[----:B------:R-:W-:Y:S01]  /*0430*/  ISETP.NE.AND P3, PT, R0, RZ, PT ;  /* 0x000000ff0000720c */ /* 0x000fe20003f65270 */
[----:B------:R-:W-:Y:S01]  /*0440*/  @!P1 IMAD.MOV R11, RZ, RZ, -R11 ;  /* 0x000000ffff0b9224 */ /* 0x000fe200078e0a0b */
[----:B------:R-:W-:Y:S01]  /*0450*/  LOP3.LUT R0, RZ, R0, RZ, 0x33, !PT ;  /* 0x00000000ff007212 */ /* 0x000fe200078e33ff */
[----:B------:R-:W-:-:S03]  /*0460*/  @!P0 IMAD.MOV R13, RZ, RZ, -R13 ;  /* 0x000000ffff0d8224 */ /* 0x000fc600078e0a0d */
[C---:B------:R-:W-:Y:S01]  /*0470*/  SEL R11, R0.reuse, R11, !P3 ;  /* 0x0000000b000b7207 */ /* 0x040fe20005800000 */
[----:B------:R-:W3:Y:S01]  /*0480*/  LDC.64 R8, c[0x0][0x380] ;  /* 0x0000e000ff087b82 */ /* 0x000ee20000000a00 */
[----:B------:R-:W-:Y:S02]  /*0490*/  SEL R0, R0, R13, !P3 ;  /* 0x0000000d00007207 */ /* 0x000fe40005800000 */
[----:B------:R-:W-:Y:S02]  /*04a0*/  LEA.HI R11, R11, R11, RZ, 0x1 ;  /* 0x0000000b0b0b7211 */ /* 0x000fe400078f08ff */
[----:B------:R-:W-:Y:S02]  /*04b0*/  @!P4 IADD3 R12, PT, PT, -R12, RZ, RZ ;  /* 0x000000ff0c0cc210 */ /* 0x000fe40007ffe1ff */
[----:B------:R-:W-:Y:S02]  /*04c0*/  @!P2 LOP3.LUT R12, RZ, R14, RZ, 0x33, !PT ;  /* 0x0000000eff0ca212 */ /* 0x000fe400078e33ff */
[----:B------:R-:W-:Y:S01]  /*04d0*/  SHF.R.S32.HI R13, RZ, 0x1, R11 ;  /* 0x00000001ff0d7819 */ /* 0x000fe2000001140b */
[----:B------:R-:W-:-:S04]  /*04e0*/  IMAD R11, R10, R3, R2 ;  /* 0x000000030a0b7224 */ /* 0x000fc800078e0202 */
[----:B------:R-:W-:-:S04]  /*04f0*/  IMAD R3, R12, R13, R0 ;  /* 0x0000000d0c037224 */ /* 0x000fc800078e0200 */
[----:B--2---:R-:W-:-:S04]  /*0500*/  IMAD.WIDE R6, R3, 0x4, R6 ;  /* 0x0000000403067825 */ /* 0x004fc800078e0206 */
[----:B0-----:R-:W-:Y:S02]  /*0510*/  IMAD.WIDE R4, R3, 0x4, R4 ;  /* 0x0000000403047825 */ /* 0x001fe400078e0204 */
[----:B-1----:R-:W2:Y:S01]  /*0520*/  LDG.E R6, desc[UR4][R6.64] ;  /* 0x0000000406067981 */ /* 0x002ea2000c1e1900 */
[----:B------:R-:W0:Y:S01]  /*0530*/  LDC.64 R2, c[0x0][0x388] ;  /* 0x0000e200ff027b82 */ /* 0x000e220000000a00 */
[C---:B---3--:R-:W-:Y:S02]  /*0540*/  IMAD.WIDE R8, R11.reuse, 0x4, R8 ;  /* 0x000000040b087825 */ /* 0x048fe400078e0208 */
[----:B------:R-:W3:Y:S04]  /*0550*/  LDG.E R4, desc[UR4][R4.64] ;  /* 0x0000000404047981 */ /* 0x000ee8000c1e1900 */
[----:B------:R-:W2:Y:S04]  /*0560*/  LDG.E R15, desc[UR4][R8.64+0x4] ;  /* 0x00000404080f7981 */ /* 0x000ea8000c1e1900 */
[----:B------:R-:W4:Y:S01]  /*0570*/  LDG.E R13, desc[UR4][R8.64] ;  /* 0x00000004080d7981 */ /* 0x000f22000c1e1900 */
[----:B0-----:R-:W-:-:S04]  /*0580*/  IMAD.WIDE R2, R11, 0x4, R2 ;  /* 0x000000040b027825 */ /* 0x001fc800078e0202 */
[-C--:B--2---:R-:W-:Y:S01]  /*0590*/  FMUL R17, R6, R15.reuse ;  /* 0x0000000f06117220 */ /* 0x084fe20000400000 */
[----:B---3--:R-:W-:-:S03]  /*05a0*/  FMUL R15, R4, R15 ;  /* 0x0000000f040f7220 */ /* 0x008fc60000400000 */
[-C--:B----4-:R-:W-:Y:S01]  /*05b0*/  FFMA R17, R4, R13.reuse, -R17 ;  /* 0x0000000d04117223 */ /* 0x090fe20000000811 */
[----:B------:R-:W-:-:S04]  /*05c0*/  FFMA R15, R6, R13, R15 ;  /* 0x0000000d060f7223 */ /* 0x000fc8000000000f */
[----:B------:R-:W-:Y:S04]  /*05d0*/  STG.E desc[UR4][R2.64], R17 ;  /* 0x0000001102007986 */ /* 0x000fe8000c101904 */
[----:B------:R-:W-:Y:S01]  /*05e0*/  STG.E desc[UR4][R2.64+0x4], R15 ;  /* 0x0000040f02007986 */ /* 0x000fe2000c101904 */
[----:B------:R-:W-:Y:S05]  /*05f0*/  EXIT ;  /* 0x000000000000794d */ /* 0x000fea0003800000 */
.L_x_1:
        /* <DEDUP_REMOVED lines=16> */
.L_x_3:


//--------------------- .nv.shared.reserved.0     --------------------------
	.section	.nv.shared.reserved.0,"aw",@nobits
	.weak		__nv_reservedSMEM_offset_0_alias
	.size		__nv_reservedSMEM_offset_0_alias, 0, 64
	.other		__nv_reservedSMEM_offset_0_alias,@"STO_CUDA_RESERVED_SHARED STV_DEFAULT"
__nv_reservedSMEM_offset_0_alias:
	.zero		0
	.zero		64


//--------------------- .nv.global                --------------------------
	.section	.nv.global,"aw",@nobits
.nv.global:
	.type		_ZN34_INTERNAL_9c9e26b5_4_k_cu_89fd518e4cuda3std6ranges3__45__cpo9iter_moveE,@object
	.size		_ZN34_INTERNAL_9c9e26b5_4_k_cu_89fd518e4cuda3std6ranges3__45__cpo9iter_moveE,(_ZN34_INTERNAL_9c9e26b5_4_k_cu_89fd518e4cuda3std3__436_GLOBAL__N__9c9e26b5_4_k_cu_89fd518e6ignoreE - _ZN34_INTERNAL_9c9e26b5_4_k_cu_89fd518e4cuda3std6ranges3__45__cpo9iter_moveE)
_ZN34_INTERNAL_9c9e26b5_4_k_cu_89fd518e4cuda3std6ranges3__45__cpo9iter_moveE:
	.zero		1
	.type		_ZN34_INTERNAL_9c9e26b5_4_k_cu_89fd518e4cuda3std3__436_GLOBAL__N__9c9e26b5_4_k_cu_89fd518e6ignoreE,@object
	.size		_ZN34_INTERNAL_9c9e26b5_4_k_cu_89fd518e4cuda3std3__436_GLOBAL__N__9c9e26b5_4_k_cu_89fd518e6ignoreE,(_ZN34_INTERNAL_9c9e26b5_4_k_cu_89fd518e4cuda3std3__45__cpo4cendE - _ZN34_INTERNAL_9c9e26b5_4_k_cu_89fd518e4cuda3std3__436_GLOBAL__N__9c9e26b5_4_k_cu_89fd518e6ignoreE)
_ZN34_INTERNAL_9c9e26b5_4_k_cu_89fd518e4cuda3std3__436_GLOBAL__N__9c9e26b5_4_k_cu_89fd518e6ignoreE:
	.zero		1
	.type		_ZN34_INTERNAL_9c9e26b5_4_k_cu_89fd518e4cuda3std3__45__cpo4cendE,@object
	.size		_ZN34_INTERNAL_9c9e26b5_4_k_cu_89fd518e4cuda3std3__45__cpo4cendE,(_ZN34_INTERNAL_9c9e26b5_4_k_cu_89fd518e4cuda3std3__45__cpo3endE - _ZN34_INTERNAL_9c9e26b5_4_k_cu_89fd518e4cuda3std3__45__cpo4cendE)
_ZN34_INTERNAL_9c9e26b5_4_k_cu_89fd518e4cuda3std3__45__cpo4cendE:
	.zero		1
	.type		_ZN34_INTERNAL_9c9e26b5_4_k_cu_89fd518e4cuda3std3__45__cpo3endE,@object
	.size		_ZN34_INTERNAL_9c9e26b5_4_k_cu_89fd518e4cuda3std3__45__cpo3endE,(_ZN34_INTERNAL_9c9e26b5_4_k_cu_89fd518e4cuda3std3__48in_placeE - _ZN34_INTERNAL_9c9e26b5_4_k_cu_89fd518e4cuda3std3__45__cpo3endE)
_ZN34_INTERNAL_9c9e26b5_4_k_cu_89fd518e4cuda3std3__45__cpo3endE:
	.zero		1
	.type		_ZN34_INTERNAL_9c9e26b5_4_k_cu_89fd518e4cuda3std3__48in_placeE,@object
	.size		_ZN34_INTERNAL_9c9e26b5_4_k_cu_89fd518e4cuda3std3__48in_placeE,(_ZN34_INTERNAL_9c9e26b5_4_k_cu_89fd518e4cuda3std6ranges3__45__cpo7advanceE - _ZN34_INTERNAL_9c9e26b5_4_k_cu_89fd518e4cuda3std3__48in_placeE)
_ZN34_INTERNAL_9c9e26b5_4_k_cu_89fd518e4cuda3std3__48in_placeE:
	.zero		1
	.type		_ZN34_INTERNAL_9c9e26b5_4_k_cu_89fd518e4cuda3std6ranges3__45__cpo7advanceE,@object
	.size		_ZN34_INTERNAL_9c9e26b5_4_k_cu_89fd518e4cuda3std6ranges3__45__cpo7advanceE,(_ZN34_INTERNAL_9c9e26b5_4_k_cu_89fd518e4cuda3std3__45__cpo5beginE - _ZN34_INTERNAL_9c9e26b5_4_k_cu_89fd518e4cuda3std6ranges3__45__cpo7advanceE)
_ZN34_INTERNAL_9c9e26b5_4_k_cu_89fd518e4cuda3std6ranges3__45__cpo7advanceE:
	.zero		1
	.type		_ZN34_INTERNAL_9c9e26b5_4_k_cu_89fd518e4cuda3std3__45__cpo5beginE,@object
	.size		_ZN34_INTERNAL_9c9e26b5_4_k_cu_89fd518e4cuda3std3__45__cpo5beginE,(_ZN34_INTERNAL_9c9e26b5_4_k_cu_89fd518e4cuda3std3__419piecewise_constructE - _ZN34_INTERNAL_9c9e26b5_4_k_cu_89fd518e4cuda3std3__45__cpo5beginE)
_ZN34_INTERNAL_9c9e26b5_4_k_cu_89fd518e4cuda3std3__45__cpo5beginE:
	.zero		1
	.type		_ZN34_INTERNAL_9c9e26b5_4_k_cu_89fd518e4cuda3std3__419piecewise_constructE,@object
	.size		_ZN34_INTERNAL_9c9e26b5_4_k_cu_89fd518e4cuda3std3__419piecewise_constructE,(_ZN34_INTERNAL_9c9e26b5_4_k_cu_89fd518e4cuda3std3__45__cpo6cbeginE - _ZN34_INTERNAL_9c9e26b5_4_k_cu_89fd518e4cuda3std3__419piecewise_constructE)
_ZN34_INTERNAL_9c9e26b5_4_k_cu_89fd518e4cuda3std3__419piecewise_constructE:
	.zero		1
	.type		_ZN34_INTERNAL_9c9e26b5_4_k_cu_89fd518e4cuda3std3__45__cpo6cbeginE,@object
	.size		_ZN34_INTERNAL_9c9e26b5_4_k_cu_89fd518e4cuda3std3__45__cpo6cbeginE,(_ZN34_INTERNAL_9c9e26b5_4_k_cu_89fd518e4cuda3std6ranges3__45__cpo4swapE - _ZN34_INTERNAL_9c9e26b5_4_k_cu_89fd518e4cuda3std3__45__cpo6cbeginE)
_ZN34_INTERNAL_9c9e26b5_4_k_cu_89fd518e4cuda3std3__45__cpo6cbeginE:
	.zero		1
	.type		_ZN34_INTERNAL_9c9e26b5_4_k_cu_89fd518e4cuda3std6ranges3__45__cpo4swapE,@object
	.size		_ZN34_INTERNAL_9c9e26b5_4_k_cu_89fd518e4cuda3std6ranges3__45__cpo4swapE,(.L_7 - _ZN34_INTERNAL_9c9e26b5_4_k_cu_89fd518e4cuda3std6ranges3__45__cpo4swapE)
_ZN34_INTERNAL_9c9e26b5_4_k_cu_89fd518e4cuda3std6ranges3__45__cpo4swapE:
	.zero		1
.L_7:


//--------------------- .nv.constant0.rope_backward --------------------------
	.section	.nv.constant0.rope_backward,"a",@progbits
	.sectionflags	@""
	.align	4
.nv.constant0.rope_backward:
	.zero		940


//--------------------- .nv.constant0.rope_norm   --------------------------
	.section	.nv.constant0.rope_norm,"a",@progbits
	.sectionflags	@""
	.align	4
.nv.constant0.rope_norm:
	.zero		940


//--------------------- SYMBOLS --------------------------

	.type		.nv.reservedSmem.offset0,@object
	.size		.nv.reservedSmem.offset0,0x4
